//
// Generated by NVIDIA NVVM Compiler
//
// Compiler Build ID: CL-36424714
// Cuda compilation tools, release 13.0, V13.0.88
// Based on NVVM 20.0.0
//

.version 9.0
.target sm_100
.address_size 64

	// .globl	_Z14scatteredWritePiS_S_S_ii
// _ZZ14scatteredWritePiS_S_S_iiE14blockPrefixSum has been demoted
.extern .shared .align 16 .b8 compositeArray[];

.visible .entry _Z14scatteredWritePiS_S_S_ii(
	.param .u64 .ptr .align 1 _Z14scatteredWritePiS_S_S_ii_param_0,
	.param .u64 .ptr .align 1 _Z14scatteredWritePiS_S_S_ii_param_1,
	.param .u64 .ptr .align 1 _Z14scatteredWritePiS_S_S_ii_param_2,
	.param .u64 .ptr .align 1 _Z14scatteredWritePiS_S_S_ii_param_3,
	.param .u32 _Z14scatteredWritePiS_S_S_ii_param_4,
	.param .u32 _Z14scatteredWritePiS_S_S_ii_param_5
)
{
	.reg .pred 	%p<3>;
	.reg .b32 	%r<30>;
	.reg .b64 	%rd<19>;
	// demoted variable
	.shared .align 4 .b8 _ZZ14scatteredWritePiS_S_S_iiE14blockPrefixSum[16];
	ld.param.u64 	%rd1, [_Z14scatteredWritePiS_S_S_ii_param_0];
	ld.param.u64 	%rd2, [_Z14scatteredWritePiS_S_S_ii_param_1];
	ld.param.u64 	%rd3, [_Z14scatteredWritePiS_S_S_ii_param_2];
	ld.param.u64 	%rd4, [_Z14scatteredWritePiS_S_S_ii_param_3];
	ld.param.u32 	%r6, [_Z14scatteredWritePiS_S_S_ii_param_4];
	ld.param.u32 	%r5, [_Z14scatteredWritePiS_S_S_ii_param_5];
	mov.u32 	%r1, %tid.x;
	mov.u32 	%r2, %ntid.x;
	mov.u32 	%r3, %ctaid.x;
	mad.lo.s32 	%r4, %r2, %r3, %r1;
	setp.ge.s32 	%p1, %r4, %r6;
	@%p1 bra 	$L__BB0_4;
	setp.gt.u32 	%p2, %r1, 3;
	@%p2 bra 	$L__BB0_3;
	mov.u32 	%r7, %nctaid.x;
	mad.lo.s32 	%r8, %r1, %r7, %r3;
	cvta.to.global.u64 	%rd5, %rd4;
	mul.wide.u32 	%rd6, %r8, 4;
	add.s64 	%rd7, %rd5, %rd6;
	ld.global.u32 	%r9, [%rd7];
	shl.b32 	%r10, %r1, 2;
	mov.u32 	%r11, _ZZ14scatteredWritePiS_S_S_iiE14blockPrefixSum;
	add.s32 	%r12, %r11, %r10;
	st.shared.u32 	[%r12], %r9;
$L__BB0_3:
	cvta.to.global.u64 	%rd8, %rd1;
	cvta.to.global.u64 	%rd9, %rd2;
	mul.wide.s32 	%rd10, %r4, 4;
	add.s64 	%rd11, %rd9, %rd10;
	ld.global.u32 	%r13, [%rd11];
	shl.b32 	%r14, %r1, 2;
	mov.u32 	%r15, compositeArray;
	add.s32 	%r16, %r15, %r14;
	st.shared.u32 	[%r16], %r13;
	add.s64 	%rd12, %rd8, %rd10;
	ld.global.u32 	%r17, [%rd12];
	shl.b32 	%r18, %r2, 2;
	add.s32 	%r19, %r16, %r18;
	st.shared.u32 	[%r19], %r17;
	bar.sync 	0;
	ld.shared.u32 	%r20, [%r16];
	shr.s32 	%r21, %r20, %r5;
	shl.b32 	%r22, %r21, 2;
	and.b32  	%r23, %r22, 12;
	mov.u32 	%r24, _ZZ14scatteredWritePiS_S_S_iiE14blockPrefixSum;
	add.s32 	%r25, %r24, %r23;
	ld.shared.u32 	%r26, [%r25];
	cvta.to.global.u64 	%rd13, %rd3;
	mul.wide.u32 	%rd14, %r1, 4;
	add.s64 	%rd15, %rd13, %rd14;
	ld.global.u32 	%r27, [%rd15];
	add.s32 	%r28, %r27, %r26;
	mul.wide.s32 	%rd16, %r28, 4;
	add.s64 	%rd17, %rd9, %rd16;
	st.global.u32 	[%rd17], %r20;
	ld.shared.u32 	%r29, [%r19];
	add.s64 	%rd18, %rd8, %rd16;
	st.global.u32 	[%rd18], %r29;
$L__BB0_4:
	ret;

}


// ===== COMPILED SASS (sm_100) =====

	.target	sm_100

	.elftype	@"ET_EXEC"


//--------------------- .note.nv.tkinfo           --------------------------
	.section	.note.nv.tkinfo,"",@"SHT_NOTE"
	.sectionflags	@"SHF_NOTE_NV_TKINFO"
	.tkinfo
        /*0018*/ 	.word	0x00000002
        /*0030*/ 	.string	""
        /*0030*/ 	.string	"ptxas"
        /*0030*/ 	.string	"Cuda compilation tools, release 13.0, V13.0.88"
        /*0030*/ 	.string	"Build cuda_13.0.r13.0/compiler.36424714_0"
        /*0030*/ 	.string	"-arch sm_100 -m 64 "



//--------------------- .note.nv.cuinfo           --------------------------
	.section	.note.nv.cuinfo,"",@"SHT_NOTE"
	.sectionflags	@"SHF_NOTE_NV_CUINFO"
        /*0018*/ 	.short	0x0002
        /*001a*/ 	.short	0x0064
        /*001c*/ 	.short	0x0082
	.zero		2


//--------------------- .nv.info                  --------------------------
	.section	.nv.info,"",@"SHT_CUDA_INFO"
	.align	4


	//----- nvinfo : EIATTR_REGCOUNT
	.align		4
        /*0000*/ 	.byte	0x04, 0x2f
        /*0002*/ 	.short	(.L_1 - .L_0)
	.align		4
.L_0:
        /*0004*/ 	.word	index@(_Z14scatteredWritePiS_S_S_ii)
        /*0008*/ 	.word	0x00000018


	//----- nvinfo : EIATTR_FRAME_SIZE
	.align		4
.L_1:
        /*000c*/ 	.byte	0x04, 0x11
        /*000e*/ 	.short	(.L_3 - .L_2)
	.align		4
.L_2:
        /*0010*/ 	.word	index@(_Z14scatteredWritePiS_S_S_ii)
        /*0014*/ 	.word	0x00000000


	//----- nvinfo : EIATTR_MIN_STACK_SIZE
	.align		4
.L_3:
        /*0018*/ 	.byte	0x04, 0x12
        /*001a*/ 	.short	(.L_5 - .L_4)
	.align		4
.L_4:
        /*001c*/ 	.word	index@(_Z14scatteredWritePiS_S_S_ii)
        /*0020*/ 	.word	0x00000000
.L_5:


//--------------------- .nv.compat                --------------------------
	.section	.nv.compat,"",@"SHT_CUDA_COMPAT_INFO"
	.align	4
        /*0000*/ 	.byte	0x02, 0x09, 0x00, 0x00, 0x02, 0x02, 0x01, 0x00, 0x02, 0x05, 0x05, 0x00, 0x03, 0x07, 0x01, 0x01
        /*0010*/ 	.byte	0x02, 0x03, 0x00, 0x00, 0x02, 0x06, 0x01, 0x00, 0x04, 0x0b, 0x08, 0x00, 0x09, 0x00, 0x00, 0x00
        /*0020*/ 	.byte	0x00, 0x00, 0x00, 0x00


//--------------------- .nv.info._Z14scatteredWritePiS_S_S_ii --------------------------
	.section	.nv.info._Z14scatteredWritePiS_S_S_ii,"",@"SHT_CUDA_INFO"
	.sectionflags	@""
	.align	4


	//----- nvinfo : EIATTR_CUDA_API_VERSION
	.align		4
        /*0000*/ 	.byte	0x04, 0x37
        /*0002*/ 	.short	(.L_7 - .L_6)
.L_6:
        /*0004*/ 	.word	0x00000082


	//----- nvinfo : EIATTR_KPARAM_INFO
	.align		4
.L_7:
        /*0008*/ 	.byte	0x04, 0x17
        /*000a*/ 	.short	(.L_9 - .L_8)
.L_8:
        /*000c*/ 	.word	0x00000000
        /*0010*/ 	.short	0x0005
        /*0012*/ 	.short	0x0024
        /*0014*/ 	.byte	0x00, 0xf0, 0x11, 0x00


	//----- nvinfo : EIATTR_KPARAM_INFO
	.align		4
.L_9:
        /*0018*/ 	.byte	0x04, 0x17
        /*001a*/ 	.short	(.L_11 - .L_10)
.L_10:
        /*001c*/ 	.word	0x00000000
        /*0020*/ 	.short	0x0004
        /*0022*/ 	.short	0x0020
        /*0024*/ 	.byte	0x00, 0xf0, 0x11, 0x00


	//----- nvinfo : EIATTR_KPARAM_INFO
	.align		4
.L_11:
        /*0028*/ 	.byte	0x04, 0x17
        /*002a*/ 	.short	(.L_13 - .L_12)
.L_12:
        /*002c*/ 	.word	0x00000000
        /*0030*/ 	.short	0x0003
        /*0032*/ 	.short	0x0018
        /*0034*/ 	.byte	0x00, 0xf5, 0x21, 0x00


	//----- nvinfo : EIATTR_KPARAM_INFO
	.align		4
.L_13:
        /*0038*/ 	.byte	0x04, 0x17
        /*003a*/ 	.short	(.L_15 - .L_14)
.L_14:
        /*003c*/ 	.word	0x00000000
        /*0040*/ 	.short	0x0002
        /*0042*/ 	.short	0x0010
        /*0044*/ 	.byte	0x00, 0xf5, 0x21, 0x00


	//----- nvinfo : EIATTR_KPARAM_INFO
	.align		4
.L_15:
        /*0048*/ 	.byte	0x04, 0x17
        /*004a*/ 	.short	(.L_17 - .L_16)
.L_16:
        /*004c*/ 	.word	0x00000000
        /*0050*/ 	.short	0x0001
        /*0052*/ 	.short	0x0008
        /*0054*/ 	.byte	0x00, 0xf5, 0x21, 0x00


	//----- nvinfo : EIATTR_KPARAM_INFO
	.align		4
.L_17:
        /*0058*/ 	.byte	0x04, 0x17
        /*005a*/ 	.short	(.L_19 - .L_18)
.L_18:
        /*005c*/ 	.word	0x00000000
        /*0060*/ 	.short	0x0000
        /*0062*/ 	.short	0x0000
        /*0064*/ 	.byte	0x00, 0xf5, 0x21, 0x00


	//----- nvinfo : EIATTR_SPARSE_MMA_MASK
	.align		4
.L_19:
        /*0068*/ 	.byte	0x03, 0x50
        /*006a*/ 	.short	0x0000


	//----- nvinfo : EIATTR_MAXREG_COUNT
	.align		4
        /*006c*/ 	.byte	0x03, 0x1b
        /*006e*/ 	.short	0x00ff


	//----- nvinfo : EIATTR_NUM_BARRIERS
	.align		4
        /*0070*/ 	.byte	0x02, 0x4c
        /*0072*/ 	.byte	0x01
	.zero		1


	//----- nvinfo : EIATTR_MERCURY_ISA_VERSION
	.align		4
        /*0074*/ 	.byte	0x03, 0x5f
        /*0076*/ 	.short	0x0101


	//----- nvinfo : EIATTR_VRC_CTA_INIT_COUNT
	.align		4
        /*0078*/ 	.byte	0x02, 0x4a
	.zero		1
	.zero		1


	//----- nvinfo : EIATTR_EXIT_INSTR_OFFSETS
	.align		4
        /*007c*/ 	.byte	0x04, 0x1c
        /*007e*/ 	.short	(.L_21 - .L_20)


	//   ....[0]....
.L_20:
        /*0080*/ 	.word	0x00000070


	//   ....[1]....
        /*0084*/ 	.word	0x00000300


	//----- nvinfo : EIATTR_CBANK_PARAM_SIZE
	.align		4
.L_21:
        /*0088*/ 	.byte	0x03, 0x19
        /*008a*/ 	.short	0x0028


	//----- nvinfo : EIATTR_PARAM_CBANK
	.align		4
        /*008c*/ 	.byte	0x04, 0x0a
        /*008e*/ 	.short	(.L_23 - .L_22)
	.align		4
.L_22:
        /*0090*/ 	.word	index@(.nv.constant0._Z14scatteredWritePiS_S_S_ii)
        /*0094*/ 	.short	0x0380
        /*0096*/ 	.short	0x0028


	//----- nvinfo : EIATTR_SW_WAR
	.align		4
.L_23:
        /*0098*/ 	.byte	0x04, 0x36
        /*009a*/ 	.short	(.L_25 - .L_24)
.L_24:
        /*009c*/ 	.word	0x00000008
.L_25:


//--------------------- .nv.callgraph             --------------------------
	.section	.nv.callgraph,"",@"SHT_CUDA_CALLGRAPH"
	.align	4
	.sectionentsize	8
	.align		4
        /*0000*/ 	.word	0x00000000
	.align		4
        /*0004*/ 	.word	0xffffffff
	.align		4
        /*0008*/ 	.word	0x00000000
	.align		4
        /*000c*/ 	.word	0xfffffffe
	.align		4
        /*0010*/ 	.word	0x00000000
	.align		4
        /*0014*/ 	.word	0xfffffffd
	.align		4
        /*0018*/ 	.word	0x00000000
	.align		4
        /*001c*/ 	.word	0xfffffffc


//--------------------- .text._Z14scatteredWritePiS_S_S_ii --------------------------
	.section	.text._Z14scatteredWritePiS_S_S_ii,"ax",@progbits
	.align	128
        .global         _Z14scatteredWritePiS_S_S_ii
        .type           _Z14scatteredWritePiS_S_S_ii,@function
        .size           _Z14scatteredWritePiS_S_S_ii,(.L_x_1 - _Z14scatteredWritePiS_S_S_ii)
        .other          _Z14scatteredWritePiS_S_S_ii,@"STO_CUDA_ENTRY STV_DEFAULT"
_Z14scatteredWritePiS_S_S_ii:
.text._Z14scatteredWritePiS_S_S_ii:
[----:B------:R-:W-:Y:S01]  /*0000*/  LDC R1, c[0x0][0x37c] ;  /* 0x0000df00ff017b82 */ /* 0x000fe20000000800 */
[----:B------:R-:W0:Y:S07]  /*0010*/  S2R R21, SR_TID.X ;  /* 0x0000000000157919 */ /* 0x000e2e0000002100 */
[----:B------:R-:W0:Y:S01]  /*0020*/  S2UR UR7, SR_CTAID.X ;  /* 0x00000000000779c3 */ /* 0x000e220000002500 */
[----:B------:R-:W1:Y:S07]  /*0030*/  LDCU UR4, c[0x0][0x3a0] ;  /* 0x00007400ff0477ac */ /* 0x000e6e0008000800 */
[----:B------:R-:W0:Y:S02]  /*0040*/  LDC R14, c[0x0][0x360] ;  /* 0x0000d800ff0e7b82 */ /* 0x000e240000000800 */
[----:B0-----:R-:W-:-:S05]  /*0050*/  IMAD R11, R14, UR7, R21 ;  /* 0x000000070e0b7c24 */ /* 0x001fca000f8e0215 */
[----:B-1----:R-:W-:-:S13]  /*0060*/  ISETP.GE.AND P0, PT, R11, UR4, PT ;  /* 0x000000040b007c0c */ /* 0x002fda000bf06270 */
[----:B------:R-:W-:Y:S05]  /*0070*/  @P0 EXIT ;  /* 0x000000000000094d */ /* 0x000fea0003800000 */
[C---:B------:R-:W-:Y:S01]  /*0080*/  ISETP.GT.U32.AND P0, PT, R21.reuse, 0x3, PT ;  /* 0x000000031500780c */ /* 0x040fe20003f04070 */
[----:B------:R-:W0:Y:S01]  /*0090*/  LDC.64 R4, c[0x0][0x388] ;  /* 0x0000e200ff047b82 */ /* 0x000e220000000a00 */
[----:B------:R-:W1:Y:S07]  /*00a0*/  LDCU.64 UR8, c[0x0][0x358] ;  /* 0x00006b00ff0877ac */ /* 0x000e6e0008000a00 */
[----:B------:R-:W2:Y:S08]  /*00b0*/  LDC.64 R2, c[0x0][0x380] ;  /* 0x0000e000ff027b82 */ /* 0x000eb00000000a00 */
[----:B------:R-:W3:Y:S08]  /*00c0*/  @!P0 LDC R0, c[0x0][0x370] ;  /* 0x0000dc00ff008b82 */ /* 0x000ef00000000800 */
[----:B------:R-:W4:Y:S08]  /*00d0*/  @!P0 LDC.64 R6, c[0x0][0x398] ;  /* 0x0000e600ff068b82 */ /* 0x000f300000000a00 */
[----:B------:R-:W5:Y:S01]  /*00e0*/  S2UR UR6, SR_CgaCtaId ;  /* 0x00000000000679c3 */ /* 0x000f620000008800 */
[----:B---3--:R-:W-:-:S07]  /*00f0*/  @!P0 IMAD R9, R21, R0, UR7 ;  /* 0x0000000715098e24 */ /* 0x008fce000f8e0200 */
[----:B------:R-:W3:Y:S01]  /*0100*/  LDC.64 R12, c[0x0][0x390] ;  /* 0x0000e400ff0c7b82 */ /* 0x000ee20000000a00 */
[----:B----4-:R-:W-:-:S04]  /*0110*/  @!P0 IMAD.WIDE.U32 R6, R9, 0x4, R6 ;  /* 0x0000000409068825 */ /* 0x010fc800078e0006 */
[C---:B0-----:R-:W-:Y:S01]  /*0120*/  IMAD.WIDE R8, R11.reuse, 0x4, R4 ;  /* 0x000000040b087825 */ /* 0x041fe200078e0204 */
[----:B-1----:R3:W4:Y:S03]  /*0130*/  @!P0 LDG.E R0, desc[UR8][R6.64] ;  /* 0x0000000806008981 */ /* 0x002726000c1e1900 */
[----:B--2---:R-:W-:Y:S02]  /*0140*/  IMAD.WIDE R10, R11, 0x4, R2 ;  /* 0x000000040b0a7825 */ /* 0x004fe400078e0202 */
[----:B------:R-:W2:Y:S04]  /*0150*/  LDG.E R8, desc[UR8][R8.64] ;  /* 0x0000000808087981 */ /* 0x000ea8000c1e1900 */
[----:B------:R-:W2:Y:S01]  /*0160*/  LDG.E R10, desc[UR8][R10.64] ;  /* 0x000000080a0a7981 */ /* 0x000ea2000c1e1900 */
[----:B------:R-:W-:-:S02]  /*0170*/  UMOV UR4, 0x400 ;  /* 0x0000040000047882 */ /* 0x000fc40000000000 */
[----:B------:R-:W-:Y:S02]  /*0180*/  UIADD3 UR5, UPT, UPT, UR4, 0x10, URZ ;  /* 0x0000001004057890 */ /* 0x000fe4000fffe0ff */
[----:B-----5:R-:W-:Y:S02]  /*0190*/  ULEA UR4, UR6, UR4, 0x18 ;  /* 0x0000000406047291 */ /* 0x020fe4000f8ec0ff */
[----:B------:R-:W-:-:S04]  /*01a0*/  ULEA UR5, UR6, UR5, 0x18 ;  /* 0x0000000506057291 */ /* 0x000fc8000f8ec0ff */
[C---:B------:R-:W-:Y:S02]  /*01b0*/  @!P0 LEA R15, R21.reuse, UR4, 0x2 ;  /* 0x00000004150f8c11 */ /* 0x040fe4000f8e10ff */
[----:B------:R-:W-:-:S04]  /*01c0*/  LEA R17, R21, UR5, 0x2 ;  /* 0x0000000515117c11 */ /* 0x000fc8000f8e10ff */
[----:B------:R-:W-:Y:S01]  /*01d0*/  LEA R19, R14, R17, 0x2 ;  /* 0x000000110e137211 */ /* 0x000fe200078e10ff */
[----:B---3--:R-:W-:Y:S01]  /*01e0*/  IMAD.WIDE.U32 R6, R21, 0x4, R12 ;  /* 0x0000000415067825 */ /* 0x008fe200078e000c */
[----:B------:R-:W0:Y:S01]  /*01f0*/  LDCU UR5, c[0x0][0x3a4] ;  /* 0x00007480ff0577ac */ /* 0x000e220008000800 */
[----:B----4-:R-:W-:Y:S04]  /*0200*/  @!P0 STS [R15], R0 ;  /* 0x000000000f008388 */ /* 0x010fe80000000800 */
[----:B--2---:R-:W-:Y:S04]  /*0210*/  STS [R17], R8 ;  /* 0x0000000811007388 */ /* 0x004fe80000000800 */
[----:B------:R-:W-:Y:S01]  /*0220*/  STS [R19], R10 ;  /* 0x0000000a13007388 */ /* 0x000fe20000000800 */
[----:B------:R-:W-:Y:S06]  /*0230*/  BAR.SYNC.DEFER_BLOCKING 0x0 ;  /* 0x0000000000007b1d */ /* 0x000fec0000010000 */
[----:B------:R-:W2:Y:S04]  /*0240*/  LDG.E R6, desc[UR8][R6.64] ;  /* 0x0000000806067981 */ /* 0x000ea8000c1e1900 */
[----:B------:R-:W0:Y:S04]  /*0250*/  LDS R9, [R17] ;  /* 0x0000000011097984 */ /* 0x000e280000000800 */
[----:B------:R-:W-:Y:S01]  /*0260*/  LDS R15, [R19] ;  /* 0x00000000130f7984 */ /* 0x000fe20000000800 */
[----:B0-----:R-:W-:-:S04]  /*0270*/  SHF.R.S32.HI R11, RZ, UR5, R9 ;  /* 0x00000005ff0b7c19 */ /* 0x001fc80008011409 */
[----:B------:R-:W-:-:S04]  /*0280*/  SHF.L.U32 R11, R11, 0x2, RZ ;  /* 0x000000020b0b7819 */ /* 0x000fc800000006ff */
[----:B------:R-:W-:-:S06]  /*0290*/  LOP3.LUT R11, R11, 0xc, RZ, 0xc0, !PT ;  /* 0x0000000c0b0b7812 */ /* 0x000fcc00078ec0ff */
[----:B------:R-:W2:Y:S02]  /*02a0*/  LDS R11, [R11+UR4] ;  /* 0x000000040b0b7984 */ /* 0x000ea40008000800 */
[----:B--2---:R-:W-:-:S05]  /*02b0*/  IADD3 R13, PT, PT, R11, R6, RZ ;  /* 0x000000060b0d7210 */ /* 0x004fca0007ffe0ff */
[----:B------:R-:W-:-:S04]  /*02c0*/  IMAD.WIDE R4, R13, 0x4, R4 ;  /* 0x000000040d047825 */ /* 0x000fc800078e0204 */
[----:B------:R-:W-:Y:S01]  /*02d0*/  IMAD.WIDE R2, R13, 0x4, R2 ;  /* 0x000000040d027825 */ /* 0x000fe200078e0202 */
[----:B------:R-:W-:Y:S04]  /*02e0*/  STG.E desc[UR8][R4.64], R9 ;  /* 0x0000000904007986 */ /* 0x000fe8000c101908 */
[----:B------:R-:W-:Y:S01]  /*02f0*/  STG.E desc[UR8][R2.64], R15 ;  /* 0x0000000f02007986 */ /* 0x000fe2000c101908 */
[----:B------:R-:W-:Y:S05]  /*0300*/  EXIT ;  /* 0x000000000000794d */ /* 0x000fea0003800000 */
.L_x_0:
[----:B------:R-:W-:-:S00]  /*0310*/  BRA `(.L_x_0) ;  /* 0xfffffffc00fc7947 */ /* 0x000fc0000383ffff */
[----:B------:R-:W-:-:S00]  /*0320*/  NOP ;  /* 0x0000000000007918 */ /* 0x000fc00000000000 */
        /* <DEDUP_REMOVED lines=13> */
.L_x_1:


//--------------------- .nv.shared._Z14scatteredWritePiS_S_S_ii --------------------------
	.section	.nv.shared._Z14scatteredWritePiS_S_S_ii,"aw",@nobits
	.sectionflags	@""
	.align	16
.nv.shared._Z14scatteredWritePiS_S_S_ii:
	.zero		1040


//--------------------- .nv.shared.reserved.0     --------------------------
	.section	.nv.shared.reserved.0,"aw",@nobits
	.weak		__nv_reservedSMEM_offset_0_alias
	.size		__nv_reservedSMEM_offset_0_alias, 0, 64
	.other		__nv_reservedSMEM_offset_0_alias,@"STO_CUDA_RESERVED_SHARED STV_DEFAULT"
__nv_reservedSMEM_offset_0_alias:
	.zero		0
	.zero		64


//--------------------- .nv.constant0._Z14scatteredWritePiS_S_S_ii --------------------------
	.section	.nv.constant0._Z14scatteredWritePiS_S_S_ii,"a",@progbits
	.sectionflags	@""
	.align	4
.nv.constant0._Z14scatteredWritePiS_S_S_ii:
	.zero		936


//--------------------- SYMBOLS --------------------------

	.type		.nv.reservedSmem.offset0,@object
	.size		.nv.reservedSmem.offset0,0x4
	.type		.nv.reservedSmem.cap,@object
	.size		.nv.reservedSmem.cap,0x4
